//
// Generated by NVIDIA NVVM Compiler
//
// Compiler Build ID: CL-36424714
// Cuda compilation tools, release 13.0, V13.0.88
// Based on NVVM 20.0.0
//

.version 9.0
.target sm_100
.address_size 64

	// .globl	_Z12invertKernelPKiPii

.visible .entry _Z12invertKernelPKiPii(
	.param .u64 .ptr .align 1 _Z12invertKernelPKiPii_param_0,
	.param .u64 .ptr .align 1 _Z12invertKernelPKiPii_param_1,
	.param .u32 _Z12invertKernelPKiPii_param_2
)
{
	.reg .pred 	%p<2>;
	.reg .b32 	%r<8>;
	.reg .b64 	%rd<8>;

	ld.param.u64 	%rd1, [_Z12invertKernelPKiPii_param_0];
	ld.param.u64 	%rd2, [_Z12invertKernelPKiPii_param_1];
	ld.param.u32 	%r2, [_Z12invertKernelPKiPii_param_2];
	mov.u32 	%r3, %ctaid.x;
	mov.u32 	%r4, %ntid.x;
	mov.u32 	%r5, %tid.x;
	mad.lo.s32 	%r1, %r3, %r4, %r5;
	setp.ge.s32 	%p1, %r1, %r2;
	@%p1 bra 	$L__BB0_2;
	cvta.to.global.u64 	%rd3, %rd1;
	cvta.to.global.u64 	%rd4, %rd2;
	mul.wide.s32 	%rd5, %r1, 4;
	add.s64 	%rd6, %rd3, %rd5;
	ld.global.u32 	%r6, [%rd6];
	sub.s32 	%r7, 255, %r6;
	add.s64 	%rd7, %rd4, %rd5;
	st.global.u32 	[%rd7], %r7;
$L__BB0_2:
	ret;

}
	// .globl	_Z15thresholdKernelPKiPii
.visible .entry _Z15thresholdKernelPKiPii(
	.param .u64 .ptr .align 1 _Z15thresholdKernelPKiPii_param_0,
	.param .u64 .ptr .align 1 _Z15thresholdKernelPKiPii_param_1,
	.param .u32 _Z15thresholdKernelPKiPii_param_2
)
{
	.reg .pred 	%p<3>;
	.reg .b32 	%r<9>;
	.reg .b64 	%rd<11>;

	ld.param.u64 	%rd2, [_Z15thresholdKernelPKiPii_param_0];
	ld.param.u64 	%rd3, [_Z15thresholdKernelPKiPii_param_1];
	ld.param.u32 	%r2, [_Z15thresholdKernelPKiPii_param_2];
	cvta.to.global.u64 	%rd1, %rd3;
	mov.u32 	%r3, %ctaid.x;
	mov.u32 	%r4, %ntid.x;
	mov.u32 	%r5, %tid.x;
	mad.lo.s32 	%r1, %r3, %r4, %r5;
	setp.ge.s32 	%p1, %r1, %r2;
	@%p1 bra 	$L__BB1_4;
	cvta.to.global.u64 	%rd4, %rd2;
	mul.wide.s32 	%rd5, %r1, 4;
	add.s64 	%rd6, %rd4, %rd5;
	ld.global.u32 	%r6, [%rd6];
	setp.lt.s32 	%p2, %r6, 129;
	@%p2 bra 	$L__BB1_3;
	add.s64 	%rd10, %rd1, %rd5;
	mov.b32 	%r8, 255;
	st.global.u32 	[%rd10], %r8;
	bra.uni 	$L__BB1_4;
$L__BB1_3:
	add.s64 	%rd8, %rd1, %rd5;
	mov.b32 	%r7, 0;
	st.global.u32 	[%rd8], %r7;
$L__BB1_4:
	ret;

}


// ===== COMPILED SASS (sm_100) =====

	.target	sm_100

	.elftype	@"ET_EXEC"


//--------------------- .note.nv.tkinfo           --------------------------
	.section	.note.nv.tkinfo,"",@"SHT_NOTE"
	.sectionflags	@"SHF_NOTE_NV_TKINFO"
	.tkinfo
        /*0018*/ 	.word	0x00000002
        /*0030*/ 	.string	""
        /*0030*/ 	.string	"ptxas"
        /*0030*/ 	.string	"Cuda compilation tools, release 13.0, V13.0.88"
        /*0030*/ 	.string	"Build cuda_13.0.r13.0/compiler.36424714_0"
        /*0030*/ 	.string	"-arch sm_100 -m 64 "



//--------------------- .note.nv.cuinfo           --------------------------
	.section	.note.nv.cuinfo,"",@"SHT_NOTE"
	.sectionflags	@"SHF_NOTE_NV_CUINFO"
        /*0018*/ 	.short	0x0002
        /*001a*/ 	.short	0x0064
        /*001c*/ 	.short	0x0082
	.zero		2


//--------------------- .nv.info                  --------------------------
	.section	.nv.info,"",@"SHT_CUDA_INFO"
	.align	4


	//----- nvinfo : EIATTR_REGCOUNT
	.align		4
        /*0000*/ 	.byte	0x04, 0x2f
        /*0002*/ 	.short	(.L_1 - .L_0)
	.align		4
.L_0:
        /*0004*/ 	.word	index@(_Z12invertKernelPKiPii)
        /*0008*/ 	.word	0x0000000a


	//----- nvinfo : EIATTR_FRAME_SIZE
	.align		4
.L_1:
        /*000c*/ 	.byte	0x04, 0x11
        /*000e*/ 	.short	(.L_3 - .L_2)
	.align		4
.L_2:
        /*0010*/ 	.word	index@(_Z12invertKernelPKiPii)
        /*0014*/ 	.word	0x00000000


	//----- nvinfo : EIATTR_REGCOUNT
	.align		4
.L_3:
        /*0018*/ 	.byte	0x04, 0x2f
        /*001a*/ 	.short	(.L_5 - .L_4)
	.align		4
.L_4:
        /*001c*/ 	.word	index@(_Z15thresholdKernelPKiPii)
        /*0020*/ 	.word	0x0000000c


	//----- nvinfo : EIATTR_FRAME_SIZE
	.align		4
.L_5:
        /*0024*/ 	.byte	0x04, 0x11
        /*0026*/ 	.short	(.L_7 - .L_6)
	.align		4
.L_6:
        /*0028*/ 	.word	index@(_Z15thresholdKernelPKiPii)
        /*002c*/ 	.word	0x00000000


	//----- nvinfo : EIATTR_MIN_STACK_SIZE
	.align		4
.L_7:
        /*0030*/ 	.byte	0x04, 0x12
        /*0032*/ 	.short	(.L_9 - .L_8)
	.align		4
.L_8:
        /*0034*/ 	.word	index@(_Z15thresholdKernelPKiPii)
        /*0038*/ 	.word	0x00000000


	//----- nvinfo : EIATTR_MIN_STACK_SIZE
	.align		4
.L_9:
        /*003c*/ 	.byte	0x04, 0x12
        /*003e*/ 	.short	(.L_11 - .L_10)
	.align		4
.L_10:
        /*0040*/ 	.word	index@(_Z12invertKernelPKiPii)
        /*0044*/ 	.word	0x00000000
.L_11:


//--------------------- .nv.compat                --------------------------
	.section	.nv.compat,"",@"SHT_CUDA_COMPAT_INFO"
	.align	4
        /*0000*/ 	.byte	0x02, 0x09, 0x00, 0x00, 0x02, 0x02, 0x01, 0x00, 0x02, 0x05, 0x05, 0x00, 0x03, 0x07, 0x01, 0x01
        /*0010*/ 	.byte	0x02, 0x03, 0x00, 0x00, 0x02, 0x06, 0x01, 0x00, 0x04, 0x0b, 0x08, 0x00, 0x09, 0x00, 0x00, 0x00
        /*0020*/ 	.byte	0x00, 0x00, 0x00, 0x00


//--------------------- .nv.info._Z15thresholdKernelPKiPii --------------------------
	.section	.nv.info._Z15thresholdKernelPKiPii,"",@"SHT_CUDA_INFO"
	.sectionflags	@""
	.align	4


	//----- nvinfo : EIATTR_CUDA_API_VERSION
	.align		4
        /*0000*/ 	.byte	0x04, 0x37
        /*0002*/ 	.short	(.L_13 - .L_12)
.L_12:
        /*0004*/ 	.word	0x00000082


	//----- nvinfo : EIATTR_KPARAM_INFO
	.align		4
.L_13:
        /*0008*/ 	.byte	0x04, 0x17
        /*000a*/ 	.short	(.L_15 - .L_14)
.L_14:
        /*000c*/ 	.word	0x00000000
        /*0010*/ 	.short	0x0002
        /*0012*/ 	.short	0x0010
        /*0014*/ 	.byte	0x00, 0xf0, 0x11, 0x00


	//----- nvinfo : EIATTR_KPARAM_INFO
	.align		4
.L_15:
        /*0018*/ 	.byte	0x04, 0x17
        /*001a*/ 	.short	(.L_17 - .L_16)
.L_16:
        /*001c*/ 	.word	0x00000000
        /*0020*/ 	.short	0x0001
        /*0022*/ 	.short	0x0008
        /*0024*/ 	.byte	0x00, 0xf5, 0x21, 0x00


	//----- nvinfo : EIATTR_KPARAM_INFO
	.align		4
.L_17:
        /*0028*/ 	.byte	0x04, 0x17
        /*002a*/ 	.short	(.L_19 - .L_18)
.L_18:
        /*002c*/ 	.word	0x00000000
        /*0030*/ 	.short	0x0000
        /*0032*/ 	.short	0x0000
        /*0034*/ 	.byte	0x00, 0xf5, 0x21, 0x00


	//----- nvinfo : EIATTR_SPARSE_MMA_MASK
	.align		4
.L_19:
        /*0038*/ 	.byte	0x03, 0x50
        /*003a*/ 	.short	0x0000


	//----- nvinfo : EIATTR_MAXREG_COUNT
	.align		4
        /*003c*/ 	.byte	0x03, 0x1b
        /*003e*/ 	.short	0x00ff


	//----- nvinfo : EIATTR_MERCURY_ISA_VERSION
	.align		4
        /*0040*/ 	.byte	0x03, 0x5f
        /*0042*/ 	.short	0x0101


	//----- nvinfo : EIATTR_VRC_CTA_INIT_COUNT
	.align		4
        /*0044*/ 	.byte	0x02, 0x4a
	.zero		1
	.zero		1


	//----- nvinfo : EIATTR_EXIT_INSTR_OFFSETS
	.align		4
        /*0048*/ 	.byte	0x04, 0x1c
        /*004a*/ 	.short	(.L_21 - .L_20)


	//   ....[0]....
.L_20:
        /*004c*/ 	.word	0x00000070


	//   ....[1]....
        /*0050*/ 	.word	0x00000110


	//   ....[2]....
        /*0054*/ 	.word	0x00000150


	//----- nvinfo : EIATTR_CBANK_PARAM_SIZE
	.align		4
.L_21:
        /*0058*/ 	.byte	0x03, 0x19
        /*005a*/ 	.short	0x0014


	//----- nvinfo : EIATTR_PARAM_CBANK
	.align		4
        /*005c*/ 	.byte	0x04, 0x0a
        /*005e*/ 	.short	(.L_23 - .L_22)
	.align		4
.L_22:
        /*0060*/ 	.word	index@(.nv.constant0._Z15thresholdKernelPKiPii)
        /*0064*/ 	.short	0x0380
        /*0066*/ 	.short	0x0014


	//----- nvinfo : EIATTR_SW_WAR
	.align		4
.L_23:
        /*0068*/ 	.byte	0x04, 0x36
        /*006a*/ 	.short	(.L_25 - .L_24)
.L_24:
        /*006c*/ 	.word	0x00000008
.L_25:


//--------------------- .nv.info._Z12invertKernelPKiPii --------------------------
	.section	.nv.info._Z12invertKernelPKiPii,"",@"SHT_CUDA_INFO"
	.sectionflags	@""
	.align	4


	//----- nvinfo : EIATTR_CUDA_API_VERSION
	.align		4
        /*0000*/ 	.byte	0x04, 0x37
        /*0002*/ 	.short	(.L_27 - .L_26)
.L_26:
        /*0004*/ 	.word	0x00000082


	//----- nvinfo : EIATTR_KPARAM_INFO
	.align		4
.L_27:
        /*0008*/ 	.byte	0x04, 0x17
        /*000a*/ 	.short	(.L_29 - .L_28)
.L_28:
        /*000c*/ 	.word	0x00000000
        /*0010*/ 	.short	0x0002
        /*0012*/ 	.short	0x0010
        /*0014*/ 	.byte	0x00, 0xf0, 0x11, 0x00


	//----- nvinfo : EIATTR_KPARAM_INFO
	.align		4
.L_29:
        /*0018*/ 	.byte	0x04, 0x17
        /*001a*/ 	.short	(.L_31 - .L_30)
.L_30:
        /*001c*/ 	.word	0x00000000
        /*0020*/ 	.short	0x0001
        /*0022*/ 	.short	0x0008
        /*0024*/ 	.byte	0x00, 0xf5, 0x21, 0x00


	//----- nvinfo : EIATTR_KPARAM_INFO
	.align		4
.L_31:
        /*0028*/ 	.byte	0x04, 0x17
        /*002a*/ 	.short	(.L_33 - .L_32)
.L_32:
        /*002c*/ 	.word	0x00000000
        /*0030*/ 	.short	0x0000
        /*0032*/ 	.short	0x0000
        /*0034*/ 	.byte	0x00, 0xf5, 0x21, 0x00


	//----- nvinfo : EIATTR_SPARSE_MMA_MASK
	.align		4
.L_33:
        /*0038*/ 	.byte	0x03, 0x50
        /*003a*/ 	.short	0x0000


	//----- nvinfo : EIATTR_MAXREG_COUNT
	.align		4
        /*003c*/ 	.byte	0x03, 0x1b
        /*003e*/ 	.short	0x00ff


	//----- nvinfo : EIATTR_MERCURY_ISA_VERSION
	.align		4
        /*0040*/ 	.byte	0x03, 0x5f
        /*0042*/ 	.short	0x0101


	//----- nvinfo : EIATTR_VRC_CTA_INIT_COUNT
	.align		4
        /*0044*/ 	.byte	0x02, 0x4a
	.zero		1
	.zero		1


	//----- nvinfo : EIATTR_EXIT_INSTR_OFFSETS
	.align		4
        /*0048*/ 	.byte	0x04, 0x1c
        /*004a*/ 	.short	(.L_35 - .L_34)


	//   ....[0]....
.L_34:
        /*004c*/ 	.word	0x00000070


	//   ....[1]....
        /*0050*/ 	.word	0x00000100


	//----- nvinfo : EIATTR_CBANK_PARAM_SIZE
	.align		4
.L_35:
        /*0054*/ 	.byte	0x03, 0x19
        /*0056*/ 	.short	0x0014


	//----- nvinfo : EIATTR_PARAM_CBANK
	.align		4
        /*0058*/ 	.byte	0x04, 0x0a
        /*005a*/ 	.short	(.L_37 - .L_36)
	.align		4
.L_36:
        /*005c*/ 	.word	index@(.nv.constant0._Z12invertKernelPKiPii)
        /*0060*/ 	.short	0x0380
        /*0062*/ 	.short	0x0014


	//----- nvinfo : EIATTR_SW_WAR
	.align		4
.L_37:
        /*0064*/ 	.byte	0x04, 0x36
        /*0066*/ 	.short	(.L_39 - .L_38)
.L_38:
        /*0068*/ 	.word	0x00000008
.L_39:


//--------------------- .nv.callgraph             --------------------------
	.section	.nv.callgraph,"",@"SHT_CUDA_CALLGRAPH"
	.align	4
	.sectionentsize	8
	.align		4
        /*0000*/ 	.word	0x00000000
	.align		4
        /*0004*/ 	.word	0xffffffff
	.align		4
        /*0008*/ 	.word	0x00000000
	.align		4
        /*000c*/ 	.word	0xfffffffe
	.align		4
        /*0010*/ 	.word	0x00000000
	.align		4
        /*0014*/ 	.word	0xfffffffd
	.align		4
        /*0018*/ 	.word	0x00000000
	.align		4
        /*001c*/ 	.word	0xfffffffc


//--------------------- .text._Z15thresholdKernelPKiPii --------------------------
	.section	.text._Z15thresholdKernelPKiPii,"ax",@progbits
	.align	128
        .global         _Z15thresholdKernelPKiPii
        .type           _Z15thresholdKernelPKiPii,@function
        .size           _Z15thresholdKernelPKiPii,(.L_x_2 - _Z15thresholdKernelPKiPii)
        .other          _Z15thresholdKernelPKiPii,@"STO_CUDA_ENTRY STV_DEFAULT"
_Z15thresholdKernelPKiPii:
.text._Z15thresholdKernelPKiPii:
[----:B------:R-:W-:Y:S01]  /*0000*/  LDC R1, c[0x0][0x37c] ;  /* 0x0000df00ff017b82 */ /* 0x000fe20000000800 */
[----:B------:R-:W0:Y:S07]  /*0010*/  S2R R0, SR_TID.X ;  /* 0x0000000000007919 */ /* 0x000e2e0000002100 */
[----:B------:R-:W0:Y:S01]  /*0020*/  S2UR UR4, SR_CTAID.X ;  /* 0x00000000000479c3 */ /* 0x000e220000002500 */
[----:B------:R-:W1:Y:S07]  /*0030*/  LDCU UR5, c[0x0][0x390] ;  /* 0x00007200ff0577ac */ /* 0x000e6e0008000800 */
[----:B------:R-:W0:Y:S02]  /*0040*/  LDC R7, c[0x0][0x360] ;  /* 0x0000d800ff077b82 */ /* 0x000e240000000800 */
[----:B0-----:R-:W-:-:S05]  /*0050*/  IMAD R7, R7, UR4, R0 ;  /* 0x0000000407077c24 */ /* 0x001fca000f8e0200 */
[----:B-1----:R-:W-:-:S13]  /*0060*/  ISETP.GE.AND P0, PT, R7, UR5, PT ;  /* 0x0000000507007c0c */ /* 0x002fda000bf06270 */
[----:B------:R-:W-:Y:S05]  /*0070*/  @P0 EXIT ;  /* 0x000000000000094d */ /* 0x000fea0003800000 */
[----:B------:R-:W0:Y:S01]  /*0080*/  LDC.64 R2, c[0x0][0x380] ;  /* 0x0000e000ff027b82 */ /* 0x000e220000000a00 */
[----:B------:R-:W1:Y:S01]  /*0090*/  LDCU.64 UR4, c[0x0][0x358] ;  /* 0x00006b00ff0477ac */ /* 0x000e620008000a00 */
[----:B0-----:R-:W-:-:S06]  /*00a0*/  IMAD.WIDE R2, R7, 0x4, R2 ;  /* 0x0000000407027825 */ /* 0x001fcc00078e0202 */
[----:B-1----:R-:W2:Y:S02]  /*00b0*/  LDG.E R2, desc[UR4][R2.64] ;  /* 0x0000000402027981 */ /* 0x002ea4000c1e1900 */
[----:B--2---:R-:W-:-:S13]  /*00c0*/  ISETP.GE.AND P0, PT, R2, 0x81, PT ;  /* 0x000000810200780c */ /* 0x004fda0003f06270 */
[----:B------:R-:W0:Y:S01]  /*00d0*/  @P0 LDC.64 R4, c[0x0][0x388] ;  /* 0x0000e200ff040b82 */ /* 0x000e220000000a00 */
[----:B------:R-:W-:Y:S01]  /*00e0*/  @P0 MOV R9, 0xff ;  /* 0x000000ff00090802 */ /* 0x000fe20000000f00 */
[----:B0-----:R-:W-:-:S05]  /*00f0*/  @P0 IMAD.WIDE R4, R7, 0x4, R4 ;  /* 0x0000000407040825 */ /* 0x001fca00078e0204 */
[----:B------:R0:W-:Y:S01]  /*0100*/  @P0 STG.E desc[UR4][R4.64], R9 ;  /* 0x0000000904000986 */ /* 0x0001e2000c101904 */
[----:B------:R-:W-:Y:S05]  /*0110*/  @P0 EXIT ;  /* 0x000000000000094d */ /* 0x000fea0003800000 */
[----:B------:R-:W1:Y:S02]  /*0120*/  LDC.64 R2, c[0x0][0x388] ;  /* 0x0000e200ff027b82 */ /* 0x000e640000000a00 */
[----:B-1----:R-:W-:-:S05]  /*0130*/  IMAD.WIDE R2, R7, 0x4, R2 ;  /* 0x0000000407027825 */ /* 0x002fca00078e0202 */
[----:B------:R-:W-:Y:S01]  /*0140*/  STG.E desc[UR4][R2.64], RZ ;  /* 0x000000ff02007986 */ /* 0x000fe2000c101904 */
[----:B------:R-:W-:Y:S05]  /*0150*/  EXIT ;  /* 0x000000000000794d */ /* 0x000fea0003800000 */
.L_x_0:
[----:B------:R-:W-:-:S00]  /*0160*/  BRA `(.L_x_0) ;  /* 0xfffffffc00fc7947 */ /* 0x000fc0000383ffff */
[----:B------:R-:W-:-:S00]  /*0170*/  NOP ;  /* 0x0000000000007918 */ /* 0x000fc00000000000 */
        /* <DEDUP_REMOVED lines=8> */
.L_x_2:


//--------------------- .text._Z12invertKernelPKiPii --------------------------
	.section	.text._Z12invertKernelPKiPii,"ax",@progbits
	.align	128
        .global         _Z12invertKernelPKiPii
        .type           _Z12invertKernelPKiPii,@function
        .size           _Z12invertKernelPKiPii,(.L_x_3 - _Z12invertKernelPKiPii)
        .other          _Z12invertKernelPKiPii,@"STO_CUDA_ENTRY STV_DEFAULT"
_Z12invertKernelPKiPii:
.text._Z12invertKernelPKiPii:
        /* <DEDUP_REMOVED lines=9> */
[----:B------:R-:W1:Y:S07]  /*0090*/  LDCU.64 UR4, c[0x0][0x358] ;  /* 0x00006b00ff0477ac */ /* 0x000e6e0008000a00 */
[----:B------:R-:W2:Y:S01]  /*00a0*/  LDC.64 R4, c[0x0][0x388] ;  /* 0x0000e200ff047b82 */ /* 0x000ea20000000a00 */
[----:B0-----:R-:W-:-:S06]  /*00b0*/  IMAD.WIDE R2, R7, 0x4, R2 ;  /* 0x0000000407027825 */ /* 0x001fcc00078e0202 */
[----:B-1----:R-:W3:Y:S01]  /*00c0*/  LDG.E R2, desc[UR4][R2.64] ;  /* 0x0000000402027981 */ /* 0x002ee2000c1e1900 */
[----:B--2---:R-:W-:Y:S01]  /*00d0*/  IMAD.WIDE R4, R7, 0x4, R4 ;  /* 0x0000000407047825 */ /* 0x004fe200078e0204 */
[----:B---3--:R-:W-:-:S05]  /*00e0*/  IADD3 R7, PT, PT, -R2, 0xff, RZ ;  /* 0x000000ff02077810 */ /* 0x008fca0007ffe1ff */
[----:B------:R-:W-:Y:S01]  /*00f0*/  STG.E desc[UR4][R4.64], R7 ;  /* 0x0000000704007986 */ /* 0x000fe2000c101904 */
[----:B------:R-:W-:Y:S05]  /*0100*/  EXIT ;  /* 0x000000000000794d */ /* 0x000fea0003800000 */
.L_x_1:
        /* <DEDUP_REMOVED lines=15> */
.L_x_3:


//--------------------- .nv.shared.reserved.0     --------------------------
	.section	.nv.shared.reserved.0,"aw",@nobits
	.weak		__nv_reservedSMEM_offset_0_alias
	.size		__nv_reservedSMEM_offset_0_alias, 0, 64
	.other		__nv_reservedSMEM_offset_0_alias,@"STO_CUDA_RESERVED_SHARED STV_DEFAULT"
__nv_reservedSMEM_offset_0_alias:
	.zero		0
	.zero		64


//--------------------- .nv.constant0._Z15thresholdKernelPKiPii --------------------------
	.section	.nv.constant0._Z15thresholdKernelPKiPii,"a",@progbits
	.sectionflags	@""
	.align	4
.nv.constant0._Z15thresholdKernelPKiPii:
	.zero		916


//--------------------- .nv.constant0._Z12invertKernelPKiPii --------------------------
	.section	.nv.constant0._Z12invertKernelPKiPii,"a",@progbits
	.sectionflags	@""
	.align	4
.nv.constant0._Z12invertKernelPKiPii:
	.zero		916


//--------------------- SYMBOLS --------------------------

	.type		.nv.reservedSmem.offset0,@object
	.size		.nv.reservedSmem.offset0,0x4
